//
// Generated by NVIDIA NVVM Compiler
//
// Compiler Build ID: CL-36424714
// Cuda compilation tools, release 13.0, V13.0.88
// Based on NVVM 20.0.0
//

.version 9.0
.target sm_100
.address_size 64

	// .globl	_Z6sudetiP11AutomobilisS0_

.visible .entry _Z6sudetiP11AutomobilisS0_(
	.param .u64 .ptr .align 1 _Z6sudetiP11AutomobilisS0__param_0,
	.param .u64 .ptr .align 1 _Z6sudetiP11AutomobilisS0__param_1
)
{
	.reg .b32 	%r<114>;
	.reg .b64 	%rd<8>;
	.reg .b64 	%fd<9>;

	ld.param.u64 	%rd1, [_Z6sudetiP11AutomobilisS0__param_0];
	ld.param.u64 	%rd2, [_Z6sudetiP11AutomobilisS0__param_1];
	cvta.to.global.u64 	%rd3, %rd1;
	mov.u32 	%r1, %tid.x;
	mul.wide.u32 	%rd4, %r1, 80;
	add.s64 	%rd5, %rd3, %rd4;
	ld.global.f64 	%fd1, [%rd5+72];
	add.f64 	%fd2, %fd1, 0d0000000000000000;
	ld.global.u32 	%r2, [%rd5+64];
	ld.global.u32 	%r3, [%rd5+864];
	add.s32 	%r4, %r3, %r2;
	ld.global.f64 	%fd3, [%rd5+872];
	add.f64 	%fd4, %fd2, %fd3;
	ld.global.u32 	%r5, [%rd5+1664];
	add.s32 	%r6, %r5, %r4;
	ld.global.f64 	%fd5, [%rd5+1672];
	add.f64 	%fd6, %fd4, %fd5;
	ld.global.u32 	%r7, [%rd5+2464];
	add.s32 	%r8, %r7, %r6;
	ld.global.f64 	%fd7, [%rd5+2472];
	add.f64 	%fd8, %fd6, %fd7;
	cvta.to.global.u64 	%rd6, %rd2;
	add.s64 	%rd7, %rd6, %rd4;
	ld.global.u8 	%r9, [%rd5+7];
	ld.global.u8 	%r10, [%rd5+6];
	prmt.b32 	%r11, %r10, %r9, 0x3340U;
	ld.global.u8 	%r12, [%rd5+5];
	ld.global.u8 	%r13, [%rd5+4];
	prmt.b32 	%r14, %r13, %r12, 0x3340U;
	prmt.b32 	%r15, %r14, %r11, 0x5410U;
	ld.global.u8 	%r16, [%rd5+3];
	ld.global.u8 	%r17, [%rd5+2];
	prmt.b32 	%r18, %r17, %r16, 0x3340U;
	ld.global.u8 	%r19, [%rd5+1];
	ld.global.u8 	%r20, [%rd5];
	prmt.b32 	%r21, %r20, %r19, 0x3340U;
	prmt.b32 	%r22, %r21, %r18, 0x5410U;
	ld.global.u8 	%r23, [%rd5+9];
	ld.global.u8 	%r24, [%rd5+8];
	ld.global.u8 	%r25, [%rd5+11];
	ld.global.u8 	%r26, [%rd5+10];
	ld.global.u8 	%r27, [%rd5+13];
	ld.global.u8 	%r28, [%rd5+12];
	ld.global.u8 	%r29, [%rd5+800];
	ld.global.u8 	%r30, [%rd5+14];
	ld.global.u8 	%r31, [%rd5+802];
	ld.global.u8 	%r32, [%rd5+801];
	ld.global.u8 	%r33, [%rd5+804];
	ld.global.u8 	%r34, [%rd5+803];
	ld.global.u8 	%r35, [%rd5+806];
	ld.global.u8 	%r36, [%rd5+805];
	ld.global.u8 	%r37, [%rd5+808];
	ld.global.u8 	%r38, [%rd5+807];
	ld.global.u8 	%r39, [%rd5+810];
	ld.global.u8 	%r40, [%rd5+809];
	ld.global.u8 	%r41, [%rd5+812];
	ld.global.u8 	%r42, [%rd5+811];
	ld.global.u8 	%r43, [%rd5+814];
	ld.global.u8 	%r44, [%rd5+813];
	ld.global.u8 	%r45, [%rd5+1601];
	ld.global.u8 	%r46, [%rd5+1600];
	ld.global.u8 	%r47, [%rd5+1603];
	ld.global.u8 	%r48, [%rd5+1602];
	ld.global.u8 	%r49, [%rd5+1605];
	ld.global.u8 	%r50, [%rd5+1604];
	ld.global.u8 	%r51, [%rd5+1607];
	ld.global.u8 	%r52, [%rd5+1606];
	ld.global.u8 	%r53, [%rd5+1609];
	ld.global.u8 	%r54, [%rd5+1608];
	ld.global.u8 	%r55, [%rd5+1611];
	ld.global.u8 	%r56, [%rd5+1610];
	ld.global.u8 	%r57, [%rd5+1613];
	ld.global.u8 	%r58, [%rd5+1612];
	ld.global.u8 	%r59, [%rd5+2400];
	ld.global.u8 	%r60, [%rd5+1614];
	ld.global.u8 	%r61, [%rd5+2402];
	ld.global.u8 	%r62, [%rd5+2401];
	ld.global.u8 	%r63, [%rd5+2404];
	ld.global.u8 	%r64, [%rd5+2403];
	ld.global.u8 	%r65, [%rd5+2406];
	ld.global.u8 	%r66, [%rd5+2405];
	ld.global.u8 	%r67, [%rd5+2408];
	ld.global.u8 	%r68, [%rd5+2407];
	ld.global.u8 	%r69, [%rd5+2410];
	ld.global.u8 	%r70, [%rd5+2409];
	ld.global.u8 	%r71, [%rd5+2412];
	ld.global.u8 	%r72, [%rd5+2411];
	ld.global.u8 	%r73, [%rd5+2414];
	ld.global.u8 	%r74, [%rd5+2413];
	st.global.v2.b32 	[%rd7], {%r22, %r15};
	prmt.b32 	%r75, %r30, %r29, 0x3340U;
	prmt.b32 	%r76, %r28, %r27, 0x3340U;
	prmt.b32 	%r77, %r76, %r75, 0x5410U;
	prmt.b32 	%r78, %r26, %r25, 0x3340U;
	prmt.b32 	%r79, %r24, %r23, 0x3340U;
	prmt.b32 	%r80, %r79, %r78, 0x5410U;
	st.global.v2.b32 	[%rd7+8], {%r80, %r77};
	prmt.b32 	%r81, %r38, %r37, 0x3340U;
	prmt.b32 	%r82, %r36, %r35, 0x3340U;
	prmt.b32 	%r83, %r82, %r81, 0x5410U;
	prmt.b32 	%r84, %r34, %r33, 0x3340U;
	prmt.b32 	%r85, %r32, %r31, 0x3340U;
	prmt.b32 	%r86, %r85, %r84, 0x5410U;
	st.global.v2.b32 	[%rd7+16], {%r86, %r83};
	prmt.b32 	%r87, %r46, %r45, 0x3340U;
	prmt.b32 	%r88, %r44, %r43, 0x3340U;
	prmt.b32 	%r89, %r88, %r87, 0x5410U;
	prmt.b32 	%r90, %r42, %r41, 0x3340U;
	prmt.b32 	%r91, %r40, %r39, 0x3340U;
	prmt.b32 	%r92, %r91, %r90, 0x5410U;
	st.global.v2.b32 	[%rd7+24], {%r92, %r89};
	prmt.b32 	%r93, %r54, %r53, 0x3340U;
	prmt.b32 	%r94, %r52, %r51, 0x3340U;
	prmt.b32 	%r95, %r94, %r93, 0x5410U;
	prmt.b32 	%r96, %r50, %r49, 0x3340U;
	prmt.b32 	%r97, %r48, %r47, 0x3340U;
	prmt.b32 	%r98, %r97, %r96, 0x5410U;
	st.global.v2.b32 	[%rd7+32], {%r98, %r95};
	prmt.b32 	%r99, %r62, %r61, 0x3340U;
	prmt.b32 	%r100, %r60, %r59, 0x3340U;
	prmt.b32 	%r101, %r100, %r99, 0x5410U;
	prmt.b32 	%r102, %r58, %r57, 0x3340U;
	prmt.b32 	%r103, %r56, %r55, 0x3340U;
	prmt.b32 	%r104, %r103, %r102, 0x5410U;
	st.global.v2.b32 	[%rd7+40], {%r104, %r101};
	prmt.b32 	%r105, %r70, %r69, 0x3340U;
	prmt.b32 	%r106, %r68, %r67, 0x3340U;
	prmt.b32 	%r107, %r106, %r105, 0x5410U;
	prmt.b32 	%r108, %r66, %r65, 0x3340U;
	prmt.b32 	%r109, %r64, %r63, 0x3340U;
	prmt.b32 	%r110, %r109, %r108, 0x5410U;
	st.global.v2.b32 	[%rd7+48], {%r110, %r107};
	prmt.b32 	%r111, %r74, %r73, 0x3340U;
	prmt.b32 	%r112, %r72, %r71, 0x3340U;
	prmt.b32 	%r113, %r112, %r111, 0x5410U;
	st.global.u32 	[%rd7+56], %r113;
	st.global.u32 	[%rd7+64], %r8;
	st.global.f64 	[%rd7+72], %fd8;
	ret;

}


// ===== COMPILED SASS (sm_100) =====

	.target	sm_100

	.elftype	@"ET_EXEC"


//--------------------- .note.nv.tkinfo           --------------------------
	.section	.note.nv.tkinfo,"",@"SHT_NOTE"
	.sectionflags	@"SHF_NOTE_NV_TKINFO"
	.tkinfo
        /*0018*/ 	.word	0x00000002
        /*0030*/ 	.string	""
        /*0030*/ 	.string	"ptxas"
        /*0030*/ 	.string	"Cuda compilation tools, release 13.0, V13.0.88"
        /*0030*/ 	.string	"Build cuda_13.0.r13.0/compiler.36424714_0"
        /*0030*/ 	.string	"-arch sm_100 -m 64 "



//--------------------- .note.nv.cuinfo           --------------------------
	.section	.note.nv.cuinfo,"",@"SHT_NOTE"
	.sectionflags	@"SHF_NOTE_NV_CUINFO"
        /*0018*/ 	.short	0x0002
        /*001a*/ 	.short	0x0064
        /*001c*/ 	.short	0x0082
	.zero		2


//--------------------- .nv.info                  --------------------------
	.section	.nv.info,"",@"SHT_CUDA_INFO"
	.align	4


	//----- nvinfo : EIATTR_REGCOUNT
	.align		4
        /*0000*/ 	.byte	0x04, 0x2f
        /*0002*/ 	.short	(.L_1 - .L_0)
	.align		4
.L_0:
        /*0004*/ 	.word	index@(_Z6sudetiP11AutomobilisS0_)
        /*0008*/ 	.word	0x00000020


	//----- nvinfo : EIATTR_FRAME_SIZE
	.align		4
.L_1:
        /*000c*/ 	.byte	0x04, 0x11
        /*000e*/ 	.short	(.L_3 - .L_2)
	.align		4
.L_2:
        /*0010*/ 	.word	index@(_Z6sudetiP11AutomobilisS0_)
        /*0014*/ 	.word	0x00000000


	//----- nvinfo : EIATTR_MIN_STACK_SIZE
	.align		4
.L_3:
        /*0018*/ 	.byte	0x04, 0x12
        /*001a*/ 	.short	(.L_5 - .L_4)
	.align		4
.L_4:
        /*001c*/ 	.word	index@(_Z6sudetiP11AutomobilisS0_)
        /*0020*/ 	.word	0x00000000
.L_5:


//--------------------- .nv.compat                --------------------------
	.section	.nv.compat,"",@"SHT_CUDA_COMPAT_INFO"
	.align	4
        /*0000*/ 	.byte	0x02, 0x09, 0x00, 0x00, 0x02, 0x02, 0x01, 0x00, 0x02, 0x05, 0x05, 0x00, 0x03, 0x07, 0x01, 0x01
        /*0010*/ 	.byte	0x02, 0x03, 0x00, 0x00, 0x02, 0x06, 0x01, 0x00, 0x04, 0x0b, 0x08, 0x00, 0x01, 0x00, 0x00, 0x00
        /*0020*/ 	.byte	0x00, 0x00, 0x00, 0x00


//--------------------- .nv.info._Z6sudetiP11AutomobilisS0_ --------------------------
	.section	.nv.info._Z6sudetiP11AutomobilisS0_,"",@"SHT_CUDA_INFO"
	.sectionflags	@""
	.align	4


	//----- nvinfo : EIATTR_CUDA_API_VERSION
	.align		4
        /*0000*/ 	.byte	0x04, 0x37
        /*0002*/ 	.short	(.L_7 - .L_6)
.L_6:
        /*0004*/ 	.word	0x00000082


	//----- nvinfo : EIATTR_KPARAM_INFO
	.align		4
.L_7:
        /*0008*/ 	.byte	0x04, 0x17
        /*000a*/ 	.short	(.L_9 - .L_8)
.L_8:
        /*000c*/ 	.word	0x00000000
        /*0010*/ 	.short	0x0001
        /*0012*/ 	.short	0x0008
        /*0014*/ 	.byte	0x00, 0xf5, 0x21, 0x00


	//----- nvinfo : EIATTR_KPARAM_INFO
	.align		4
.L_9:
        /*0018*/ 	.byte	0x04, 0x17
        /*001a*/ 	.short	(.L_11 - .L_10)
.L_10:
        /*001c*/ 	.word	0x00000000
        /*0020*/ 	.short	0x0000
        /*0022*/ 	.short	0x0000
        /*0024*/ 	.byte	0x00, 0xf5, 0x21, 0x00


	//----- nvinfo : EIATTR_SPARSE_MMA_MASK
	.align		4
.L_11:
        /*0028*/ 	.byte	0x03, 0x50
        /*002a*/ 	.short	0x0000


	//----- nvinfo : EIATTR_MAXREG_COUNT
	.align		4
        /*002c*/ 	.byte	0x03, 0x1b
        /*002e*/ 	.short	0x00ff


	//----- nvinfo : EIATTR_MERCURY_ISA_VERSION
	.align		4
        /*0030*/ 	.byte	0x03, 0x5f
        /*0032*/ 	.short	0x0101


	//----- nvinfo : EIATTR_VRC_CTA_INIT_COUNT
	.align		4
        /*0034*/ 	.byte	0x02, 0x4a
	.zero		1
	.zero		1


	//----- nvinfo : EIATTR_EXIT_INSTR_OFFSETS
	.align		4
        /*0038*/ 	.byte	0x04, 0x1c
        /*003a*/ 	.short	(.L_13 - .L_12)


	//   ....[0]....
.L_12:
        /*003c*/ 	.word	0x00000880


	//----- nvinfo : EIATTR_CBANK_PARAM_SIZE
	.align		4
.L_13:
        /*0040*/ 	.byte	0x03, 0x19
        /*0042*/ 	.short	0x0010


	//----- nvinfo : EIATTR_PARAM_CBANK
	.align		4
        /*0044*/ 	.byte	0x04, 0x0a
        /*0046*/ 	.short	(.L_15 - .L_14)
	.align		4
.L_14:
        /*0048*/ 	.word	index@(.nv.constant0._Z6sudetiP11AutomobilisS0_)
        /*004c*/ 	.short	0x0380
        /*004e*/ 	.short	0x0010


	//----- nvinfo : EIATTR_SW_WAR
	.align		4
.L_15:
        /*0050*/ 	.byte	0x04, 0x36
        /*0052*/ 	.short	(.L_17 - .L_16)
.L_16:
        /*0054*/ 	.word	0x00000008
.L_17:


//--------------------- .nv.callgraph             --------------------------
	.section	.nv.callgraph,"",@"SHT_CUDA_CALLGRAPH"
	.align	4
	.sectionentsize	8
	.align		4
        /*0000*/ 	.word	0x00000000
	.align		4
        /*0004*/ 	.word	0xffffffff
	.align		4
        /*0008*/ 	.word	0x00000000
	.align		4
        /*000c*/ 	.word	0xfffffffe
	.align		4
        /*0010*/ 	.word	0x00000000
	.align		4
        /*0014*/ 	.word	0xfffffffd
	.align		4
        /*0018*/ 	.word	0x00000000
	.align		4
        /*001c*/ 	.word	0xfffffffc


//--------------------- .text._Z6sudetiP11AutomobilisS0_ --------------------------
	.section	.text._Z6sudetiP11AutomobilisS0_,"ax",@progbits
	.align	128
        .global         _Z6sudetiP11AutomobilisS0_
        .type           _Z6sudetiP11AutomobilisS0_,@function
        .size           _Z6sudetiP11AutomobilisS0_,(.L_x_1 - _Z6sudetiP11AutomobilisS0_)
        .other          _Z6sudetiP11AutomobilisS0_,@"STO_CUDA_ENTRY STV_DEFAULT"
_Z6sudetiP11AutomobilisS0_:
.text._Z6sudetiP11AutomobilisS0_:
[----:B------:R-:W-:Y:S01]  /*0000*/  LDC R1, c[0x0][0x37c] ;  /* 0x0000df00ff017b82 */ /* 0x000fe20000000800 */
[----:B------:R-:W0:Y:S07]  /*0010*/  S2R R2, SR_TID.X ;  /* 0x0000000000027919 */ /* 0x000e2e0000002100 */
[----:B------:R-:W0:Y:S01]  /*0020*/  LDC.64 R6, c[0x0][0x380] ;  /* 0x0000e000ff067b82 */ /* 0x000e220000000a00 */
[----:B------:R-:W1:Y:S01]  /*0030*/  LDCU.64 UR4, c[0x0][0x358] ;  /* 0x00006b00ff0477ac */ /* 0x000e620008000a00 */
[----:B0-----:R-:W-:-:S05]  /*0040*/  IMAD.WIDE.U32 R6, R2, 0x50, R6 ;  /* 0x0000005002067825 */ /* 0x001fca00078e0006 */
[----:B-1----:R-:W2:Y:S04]  /*0050*/  LDG.E.U8 R15, desc[UR4][R6.64+0x7] ;  /* 0x00000704060f7981 */ /* 0x002ea8000c1e1100 */
[----:B------:R-:W2:Y:S04]  /*0060*/  LDG.E.U8 R0, desc[UR4][R6.64+0x6] ;  /* 0x0000060406007981 */ /* 0x000ea8000c1e1100 */
[----:B------:R-:W3:Y:S04]  /*0070*/  LDG.E.U8 R18, desc[UR4][R6.64+0x5] ;  /* 0x0000050406127981 */ /* 0x000ee8000c1e1100 */
[----:B------:R-:W3:Y:S04]  /*0080*/  LDG.E.U8 R3, desc[UR4][R6.64+0x4] ;  /* 0x0000040406037981 */ /* 0x000ee8000c1e1100 */
[----:B------:R-:W4:Y:S04]  /*0090*/  LDG.E.U8 R14, desc[UR4][R6.64+0x3] ;  /* 0x00000304060e7981 */ /* 0x000f28000c1e1100 */
[----:B------:R-:W4:Y:S04]  /*00a0*/  LDG.E.U8 R11, desc[UR4][R6.64+0x2] ;  /* 0x00000204060b7981 */ /* 0x000f28000c1e1100 */
[----:B------:R-:W5:Y:S04]  /*00b0*/  LDG.E.U8 R21, desc[UR4][R6.64+0x1] ;  /* 0x0000010406157981 */ /* 0x000f68000c1e1100 */
        /* <DEDUP_REMOVED lines=18> */
[----:B------:R-:W5:Y:S01]  /*01e0*/  LDG.E R29, desc[UR4][R6.64+0x680] ;  /* 0x00068004061d7981 */ /* 0x000f62000c1e1900 */
[----:B--2---:R-:W-:-:S03]  /*01f0*/  PRMT R15, R0, 0x3340, R15 ;  /* 0x00003340000f7816 */ /* 0x004fc6000000000f */
[----:B------:R-:W2:Y:S01]  /*0200*/  LDG.E.U8 R0, desc[UR4][R6.64+0x325] ;  /* 0x0003250406007981 */ /* 0x000ea2000c1e1100 */
[----:B---3--:R-:W-:-:S03]  /*0210*/  PRMT R18, R3, 0x3340, R18 ;  /* 0x0000334003127816 */ /* 0x008fc60000000012 */
[----:B------:R-:W3:Y:S01]  /*0220*/  LDG.E.U8 R3, desc[UR4][R6.64+0x324] ;  /* 0x0003240406037981 */ /* 0x000ee2000c1e1100 */
[----:B----4-:R-:W-:-:S03]  /*0230*/  PRMT R14, R11, 0x3340, R14 ;  /* 0x000033400b0e7816 */ /* 0x010fc6000000000e */
[----:B------:R-:W2:Y:S01]  /*0240*/  LDG.E.U8 R11, desc[UR4][R6.64+0x326] ;  /* 0x00032604060b7981 */ /* 0x000ea2000c1e1100 */
[----:B------:R-:W-:-:S03]  /*0250*/  PRMT R15, R18, 0x5410, R15 ;  /* 0x00005410120f7816 */ /* 0x000fc6000000000f */
[----:B------:R-:W4:Y:S01]  /*0260*/  LDG.E.U8 R18, desc[UR4][R6.64+0x64a] ;  /* 0x00064a0406127981 */ /* 0x000f22000c1e1100 */
[----:B-----5:R-:W-:-:S03]  /*0270*/  PRMT R21, R26, 0x3340, R21 ;  /* 0x000033401a157816 */ /* 0x020fc60000000015 */
[----:B------:R-:W5:Y:S01]  /*0280*/  LDG.E.U8 R26, desc[UR4][R6.64+0x32b] ;  /* 0x00032b04061a7981 */ /* 0x000f62000c1e1100 */
[----:B------:R-:W-:-:S03]  /*0290*/  PRMT R5, R24, 0x3340, R5 ;  /* 0x0000334018057816 */ /* 0x000fc60000000005 */
[----:B------:R-:W4:Y:S01]  /*02a0*/  LDG.E.U8 R24, desc[UR4][R6.64+0x640] ;  /* 0x0006400406187981 */ /* 0x000f22000c1e1100 */
[----:B------:R-:W-:-:S03]  /*02b0*/  PRMT R20, R19, 0x3340, R20 ;  /* 0x0000334013147816 */ /* 0x000fc60000000014 */
[----:B------:R-:W5:Y:S01]  /*02c0*/  LDG.E.U8 R19, desc[UR4][R6.64+0x32c] ;  /* 0x00032c0406137981 */ /* 0x000f62000c1e1100 */
[----:B------:R-:W-:-:S03]  /*02d0*/  PRMT R12, R23, 0x3340, R12 ;  /* 0x00003340170c7816 */ /* 0x000fc6000000000c */
[----:B------:R-:W4:Y:S01]  /*02e0*/  LDG.E.U8 R23, desc[UR4][R6.64+0x32d] ;  /* 0x00032d0406177981 */ /* 0x000f22000c1e1100 */
        /* <DEDUP_REMOVED lines=10> */
[----:B---3--:R-:W-:-:S03]  /*0390*/  PRMT R3, R22, 0x3340, R3 ;  /* 0x0000334016037816 */ /* 0x008fc60000000003 */
[----:B------:R-:W3:Y:S01]  /*03a0*/  LDG.E.U8 R22, desc[UR4][R6.64+0x643] ;  /* 0x0006430406167981 */ /* 0x000ee2000c1e1100 */
[----:B--2---:R-:W-:-:S03]  /*03b0*/  PRMT R11, R0, 0x3340, R11 ;  /* 0x00003340000b7816 */ /* 0x004fc6000000000b */
[----:B------:R-:W2:Y:S01]  /*03c0*/  LDG.E.U8 R0, desc[UR4][R6.64+0x644] ;  /* 0x0006440406007981 */ /* 0x000ea2000c1e1100 */
[----:B------:R-:W-:-:S03]  /*03d0*/  PRMT R11, R11, 0x5410, R4 ;  /* 0x000054100b0b7816 */ /* 0x000fc60000000004 */
[----:B------:R-:W2:Y:S01]  /*03e0*/  LDG.E.U8 R4, desc[UR4][R6.64+0x966] ;  /* 0x0009660406047981 */ /* 0x000ea2000c1e1100 */
[----:B-----5:R-:W-:Y:S02]  /*03f0*/  PRMT R19, R26, 0x3340, R19 ;  /* 0x000033401a137816 */ /* 0x020fe40000000013 */
[----:B----4-:R-:W-:Y:S01]  /*0400*/  PRMT R5, R18, 0x3340, R5 ;  /* 0x0000334012057816 */ /* 0x010fe20000000005 */
[----:B------:R-:W4:Y:S01]  /*0410*/  LDG.E.U8 R26, desc[UR4][R6.64+0x960] ;  /* 0x00096004061a7981 */ /* 0x000f22000c1e1100 */
[----:B------:R-:W-:Y:S02]  /*0420*/  PRMT R8, R8, 0x5410, R19 ;  /* 0x0000541008087816 */ /* 0x000fe40000000013 */
[----:B------:R-:W-:Y:S01]  /*0430*/  PRMT R28, R25, 0x3340, R28 ;  /* 0x00003340191c7816 */ /* 0x000fe2000000001c */
[----:B------:R-:W5:Y:S04]  /*0440*/  LDG.E.U8 R18, desc[UR4][R6.64+0x963] ;  /* 0x0009630406127981 */ /* 0x000f68000c1e1100 */
[----:B------:R-:W5:Y:S04]  /*0450*/  LDG.E.U8 R25, desc[UR4][R6.64+0x964] ;  /* 0x0009640406197981 */ /* 0x000f68000c1e1100 */
[----:B------:R-:W4:Y:S01]  /*0460*/  LDG.E.U8 R19, desc[UR4][R6.64+0x965] ;  /* 0x0009650406137981 */ /* 0x000f22000c1e1100 */
[----:B------:R-:W-:-:S02]  /*0470*/  PRMT R16, R23, 0x3340, R16 ;  /* 0x0000334017107816 */ /* 0x000fc40000000010 */
[----:B------:R-:W-:Y:S01]  /*0480*/  PRMT R10, R10, 0x5410, R3 ;  /* 0x000054100a0a7816 */ /* 0x000fe20000000003 */
[----:B------:R-:W4:Y:S01]  /*0490*/  LDG.E.U8 R23, desc[UR4][R6.64+0x649] ;  /* 0x0006490406177981 */ /* 0x000f22000c1e1100 */
[----:B------:R-:W-:Y:S02]  /*04a0*/  PRMT R14, R21, 0x5410, R14 ;  /* 0x00005410150e7816 */ /* 0x000fe4000000000e */
[----:B------:R-:W-:Y:S01]  /*04b0*/  PRMT R9, R24, 0x3340, R9 ;  /* 0x0000334018097816 */ /* 0x000fe20000000009 */
[----:B------:R-:W4:Y:S01]  /*04c0*/  LDG.E.U8 R3, desc[UR4][R6.64+0x64e] ;  /* 0x00064e0406037981 */ /* 0x000f22000c1e1100 */
[----:B------:R-:W-:-:S03]  /*04d0*/  PRMT R13, R13, 0x5410, R20 ;  /* 0x000054100d0d7816 */ /* 0x000fc60000000014 */
[----:B------:R-:W4:Y:S04]  /*04e0*/  LDG.E.U8 R24, desc[UR4][R6.64+0x648] ;  /* 0x0006480406187981 */ /* 0x000f28000c1e1100 */
[----:B------:R-:W4:Y:S04]  /*04f0*/  LDG.E.U8 R21, desc[UR4][R6.64+0x64c] ;  /* 0x00064c0406157981 */ /* 0x000f28000c1e1100 */
[----:B------:R-:W4:Y:S01]  /*0500*/  LDG.E.U8 R20, desc[UR4][R6.64+0x961] ;  /* 0x0009610406147981 */ /* 0x000f22000c1e1100 */
[----:B---3--:R-:W-:-:S03]  /*0510*/  PRMT R22, R27, 0x3340, R22 ;  /* 0x000033401b167816 */ /* 0x008fc60000000016 */
[----:B------:R-:W3:Y:S01]  /*0520*/  LDG.E.U8 R27, desc[UR4][R6.64+0x962] ;  /* 0x00096204061b7981 */ /* 0x000ee2000c1e1100 */
[----:B--2---:R-:W-:-:S03]  /*0530*/  PRMT R17, R0, 0x3340, R17 ;  /* 0x0000334000117816 */ /* 0x004fc60000000011 */
[----:B------:R-:W2:Y:S01]  /*0540*/  LDG.E.U8 R0, desc[UR4][R6.64+0x64d] ;  /* 0x00064d0406007981 */ /* 0x000ea2000c1e1100 */
[----:B------:R-:W-:Y:S02]  /*0550*/  PRMT R9, R16, 0x5410, R9 ;  /* 0x0000541010097816 */ /* 0x000fe40000000009 */
[----:B------:R-:W-:Y:S02]  /*0560*/  PRMT R22, R22, 0x5410, R17 ;  /* 0x0000541016167816 */ /* 0x000fe40000000011 */
[----:B------:R-:W2:Y:S01]  /*0570*/  LDG.E.64 R16, desc[UR4][R6.64+0x368] ;  /* 0x0003680406107981 */ /* 0x000ea2000c1e1b00 */
[----:B-----5:R-:W-:Y:S02]  /*0580*/  PRMT R25, R18, 0x3340, R25 ;  /* 0x0000334012197816 */ /* 0x020fe40000000019 */
[----:B----4-:R-:W-:Y:S02]  /*0590*/  PRMT R4, R19, 0x3340, R4 ;  /* 0x0000334013047816 */ /* 0x010fe40000000004 */
[----:B------:R-:W4:Y:S01]  /*05a0*/  LDG.E.64 R18, desc[UR4][R6.64+0x48] ;  /* 0x0000480406127981 */ /* 0x000f22000c1e1b00 */
[----:B------:R-:W-:-:S03]  /*05b0*/  PRMT R26, R3, 0x3340, R26 ;  /* 0x00003340031a7816 */ /* 0x000fc6000000001a */
[----:B------:R-:W5:Y:S01]  /*05c0*/  LDG.E.U8 R3, desc[UR4][R6.64+0x967] ;  /* 0x0009670406037981 */ /* 0x000f62000c1e1100 */
[----:B------:R-:W-:-:S03]  /*05d0*/  PRMT R23, R24, 0x3340, R23 ;  /* 0x0000334018177816 */ /* 0x000fc60000000017 */
[----:B------:R-:W5:Y:S01]  /*05e0*/  LDG.E.U8 R24, desc[UR4][R6.64+0x968] ;  /* 0x0009680406187981 */ /* 0x000f62000c1e1100 */
[----:B---3--:R-:W-:-:S03]  /*05f0*/  PRMT R27, R20, 0x3340, R27 ;  /* 0x00003340141b7816 */ /* 0x008fc6000000001b */
[----:B------:R-:W3:Y:S01]  /*0600*/  LDG.E.U8 R20, desc[UR4][R6.64+0x96a] ;  /* 0x00096a0406147981 */ /* 0x000ee2000c1e1100 */
[----:B--2---:R-:W-:-:S03]  /*0610*/  PRMT R0, R21, 0x3340, R0 ;  /* 0x0000334015007816 */ /* 0x004fc60000000000 */
[----:B------:R-:W3:Y:S01]  /*0620*/  LDG.E.U8 R21, desc[UR4][R6.64+0x969] ;  /* 0x0009690406157981 */ /* 0x000ee2000c1e1100 */
[----:B----4-:R-:W-:-:S08]  /*0630*/  DADD R18, RZ, R18 ;  /* 0x00000000ff127229 */ /* 0x010fd00000000012 */
[----:B------:R-:W-:Y:S02]  /*0640*/  DADD R16, R18, R16 ;  /* 0x0000000012107229 */ /* 0x000fe40000000010 */
[----:B------:R-:W2:Y:S01]  /*0650*/  LDG.E.64 R18, desc[UR4][R6.64+0x688] ;  /* 0x0006880406127981 */ /* 0x000ea2000c1e1b00 */
[----:B-----5:R-:W-:Y:S02]  /*0660*/  PRMT R24, R3, 0x3340, R24 ;  /* 0x0000334003187816 */ /* 0x020fe40000000018 */
[----:B---3--:R-:W-:Y:S02]  /*0670*/  PRMT R3, R21, 0x3340, R20 ;  /* 0x0000334015037816 */ /* 0x008fe40000000014 */
[----:B------:R-:W3:Y:S01]  /*0680*/  LDG.E.64 R20, desc[UR4][R6.64+0x9a8] ;  /* 0x0009a80406147981 */ /* 0x000ee2000c1e1b00 */
[----:B--2---:R-:W-:Y:S01]  /*0690*/  DADD R16, R16, R18 ;  /* 0x0000000010107229 */ /* 0x004fe20000000012 */
[----:B------:R-:W-:Y:S02]  /*06a0*/  PRMT R23, R28, 0x5410, R23 ;  /* 0x000054101c177816 */ /* 0x000fe40000000017 */
[----:B------:R-:W2:Y:S04]  /*06b0*/  LDG.E.U8 R19, desc[UR4][R6.64+0x96c] ;  /* 0x00096c0406137981 */ /* 0x000ea8000c1e1100 */
[----:B------:R-:W4:Y:S04]  /*06c0*/  LDG.E R28, desc[UR4][R6.64+0x9a0] ;  /* 0x0009a004061c7981 */ /* 0x000f28000c1e1900 */
[----:B------:R-:W2:Y:S01]  /*06d0*/  LDG.E.U8 R18, desc[UR4][R6.64+0x96b] ;  /* 0x00096b0406127981 */ /* 0x000ea2000c1e1100 */
[----:B---3--:R-:W-:-:S03]  /*06e0*/  DADD R16, R16, R20 ;  /* 0x0000000010107229 */ /* 0x008fc60000000014 */
[----:B------:R-:W3:Y:S04]  /*06f0*/  LDG.E R20, desc[UR4][R6.64+0x40] ;  /* 0x0000400406147981 */ /* 0x000ee8000c1e1900 */
[----:B------:R-:W3:Y:S02]  /*0700*/  LDG.E R21, desc[UR4][R6.64+0x360] ;  /* 0x0003600406157981 */ /* 0x000ee4000c1e1900 */
[----:B---3--:R-:W-:Y:S02]  /*0710*/  IADD3 R21, PT, PT, R29, R21, R20 ;  /* 0x000000151d157210 */ /* 0x008fe40007ffe014 */
[----:B------:R-:W3:Y:S04]  /*0720*/  LDG.E.U8 R29, desc[UR4][R6.64+0x96d] ;  /* 0x00096d04061d7981 */ /* 0x000ee8000c1e1100 */
[----:B------:R-:W3:Y:S01]  /*0730*/  LDG.E.U8 R6, desc[UR4][R6.64+0x96e] ;  /* 0x00096e0406067981 */ /* 0x000ee2000c1e1100 */
[----:B----4-:R-:W-:-:S02]  /*0740*/  IMAD.IADD R28, R21, 0x1, R28 ;  /* 0x00000001151c7824 */ /* 0x010fc400078e021c */
[----:B------:R-:W0:Y:S01]  /*0750*/  LDC.64 R20, c[0x0][0x388] ;  /* 0x0000e200ff147b82 */ /* 0x000e220000000a00 */
[----:B--2---:R-:W-:Y:S02]  /*0760*/  PRMT R19, R18, 0x3340, R19 ;  /* 0x0000334012137816 */ /* 0x004fe40000000013 */
[----:B------:R-:W-:Y:S02]  /*0770*/  PRMT R18, R5, 0x5410, R0 ;  /* 0x0000541005127816 */ /* 0x000fe40000000000 */
[----:B------:R-:W-:Y:S01]  /*0780*/  PRMT R3, R24, 0x5410, R3 ;  /* 0x0000541018037816 */ /* 0x000fe20000000003 */
[----:B0-----:R-:W-:Y:S01]  /*0790*/  IMAD.WIDE.U32 R20, R2, 0x50, R20 ;  /* 0x0000005002147825 */ /* 0x001fe200078e0014 */
[----:B------:R-:W-:-:S04]  /*07a0*/  PRMT R2, R25, 0x5410, R4 ;  /* 0x0000541019027816 */ /* 0x000fc80000000004 */
[----:B------:R-:W-:Y:S04]  /*07b0*/  STG.E.64 desc[UR4][R20.64], R14 ;  /* 0x0000000e14007986 */ /* 0x000fe8000c101b04 */
[----:B------:R-:W-:Y:S04]  /*07c0*/  STG.E.64 desc[UR4][R20.64+0x8], R12 ;  /* 0x0000080c14007986 */ /* 0x000fe8000c101b04 */
[----:B------:R-:W-:Y:S04]  /*07d0*/  STG.E.64 desc[UR4][R20.64+0x10], R10 ;  /* 0x0000100a14007986 */ /* 0x000fe8000c101b04 */
[----:B------:R-:W-:Y:S04]  /*07e0*/  STG.E.64 desc[UR4][R20.64+0x18], R8 ;  /* 0x0000180814007986 */ /* 0x000fe8000c101b04 */
[----:B------:R-:W-:Y:S04]  /*07f0*/  STG.E.64 desc[UR4][R20.64+0x20], R22 ;  /* 0x0000201614007986 */ /* 0x000fe8000c101b04 */
[----:B------:R-:W-:Y:S04]  /*0800*/  STG.E.64 desc[UR4][R20.64+0x30], R2 ;  /* 0x0000300214007986 */ /* 0x000fe8000c101b04 */
[----:B------:R-:W-:Y:S04]  /*0810*/  STG.E desc[UR4][R20.64+0x40], R28 ;  /* 0x0000401c14007986 */ /* 0x000fe8000c101904 */
[----:B------:R-:W-:Y:S01]  /*0820*/  STG.E.64 desc[UR4][R20.64+0x48], R16 ;  /* 0x0000481014007986 */ /* 0x000fe2000c101b04 */
[----:B---3--:R-:W-:-:S04]  /*0830*/  PRMT R0, R29, 0x3340, R6 ;  /* 0x000033401d007816 */ /* 0x008fc80000000006 */
[----:B------:R-:W-:Y:S02]  /*0840*/  PRMT R5, R19, 0x5410, R0 ;  /* 0x0000541013057816 */ /* 0x000fe40000000000 */
[----:B------:R-:W-:-:S03]  /*0850*/  PRMT R19, R26, 0x5410, R27 ;  /* 0x000054101a137816 */ /* 0x000fc6000000001b */
[----:B------:R-:W-:Y:S04]  /*0860*/  STG.E desc[UR4][R20.64+0x38], R5 ;  /* 0x0000380514007986 */ /* 0x000fe8000c101904 */
[----:B------:R-:W-:Y:S01]  /*0870*/  STG.E.64 desc[UR4][R20.64+0x28], R18 ;  /* 0x0000281214007986 */ /* 0x000fe2000c101b04 */
[----:B------:R-:W-:Y:S05]  /*0880*/  EXIT ;  /* 0x000000000000794d */ /* 0x000fea0003800000 */
.L_x_0:
[----:B------:R-:W-:-:S00]  /*0890*/  BRA `(.L_x_0) ;  /* 0xfffffffc00fc7947 */ /* 0x000fc0000383ffff */
[----:B------:R-:W-:-:S00]  /*08a0*/  NOP ;  /* 0x0000000000007918 */ /* 0x000fc00000000000 */
        /* <DEDUP_REMOVED lines=13> */
.L_x_1:


//--------------------- .nv.shared.reserved.0     --------------------------
	.section	.nv.shared.reserved.0,"aw",@nobits
	.weak		__nv_reservedSMEM_offset_0_alias
	.size		__nv_reservedSMEM_offset_0_alias, 0, 64
	.other		__nv_reservedSMEM_offset_0_alias,@"STO_CUDA_RESERVED_SHARED STV_DEFAULT"
__nv_reservedSMEM_offset_0_alias:
	.zero		0
	.zero		64


//--------------------- .nv.constant0._Z6sudetiP11AutomobilisS0_ --------------------------
	.section	.nv.constant0._Z6sudetiP11AutomobilisS0_,"a",@progbits
	.sectionflags	@""
	.align	4
.nv.constant0._Z6sudetiP11AutomobilisS0_:
	.zero		912


//--------------------- SYMBOLS --------------------------

	.type		.nv.reservedSmem.offset0,@object
	.size		.nv.reservedSmem.offset0,0x4
